//
// Generated by NVIDIA NVVM Compiler
//
// Compiler Build ID: CL-36424714
// Cuda compilation tools, release 13.0, V13.0.88
// Based on NVVM 20.0.0
//

.version 9.0
.target sm_100
.address_size 64

	// .globl	_Z10cuda_hellov
.extern .func  (.param .b32 func_retval0) vprintf
(
	.param .b64 vprintf_param_0,
	.param .b64 vprintf_param_1
)
;
.global .align 1 .b8 $str[74] = {72, 101, 108, 108, 111, 32, 102, 114, 111, 109, 32, 84, 104, 114, 101, 97, 100, 32, 37, 100, 32, 111, 117, 116, 32, 111, 102, 32, 37, 100, 32, 105, 110, 32, 98, 108, 111, 99, 107, 32, 37, 100, 46, 10, 32, 32, 84, 104, 101, 32, 84, 104, 114, 101, 97, 100, 73, 68, 32, 105, 115, 32, 37, 100, 32, 111, 102, 32, 37, 100, 46, 32, 10};

.visible .entry _Z10cuda_hellov()
{
	.local .align 8 .b8 	__local_depot0[24];
	.reg .b64 	%SP;
	.reg .b64 	%SPL;
	.reg .b32 	%r<9>;
	.reg .b64 	%rd<5>;

	mov.u64 	%SPL, __local_depot0;
	cvta.local.u64 	%SP, %SPL;
	add.u64 	%rd1, %SP, 0;
	add.u64 	%rd2, %SPL, 0;
	mov.u32 	%r1, %tid.x;
	add.s32 	%r2, %r1, 1;
	mov.u32 	%r3, %ntid.x;
	mov.u32 	%r4, %ctaid.x;
	mad.lo.s32 	%r5, %r4, %r3, %r1;
	shl.b32 	%r6, %r3, 1;
	st.local.v2.u32 	[%rd2], {%r2, %r3};
	st.local.v2.u32 	[%rd2+8], {%r4, %r5};
	st.local.u32 	[%rd2+16], %r6;
	mov.u64 	%rd3, $str;
	cvta.global.u64 	%rd4, %rd3;
	{ // callseq 0, 0
	.param .b64 param0;
	st.param.b64 	[param0], %rd4;
	.param .b64 param1;
	st.param.b64 	[param1], %rd1;
	.param .b32 retval0;
	call.uni (retval0), 
	vprintf, 
	(
	param0, 
	param1
	);
	ld.param.b32 	%r7, [retval0];
	} // callseq 0
	ret;

}


// ===== COMPILED SASS (sm_100) =====

	.target	sm_100

	.elftype	@"ET_EXEC"


//--------------------- .note.nv.tkinfo           --------------------------
	.section	.note.nv.tkinfo,"",@"SHT_NOTE"
	.sectionflags	@"SHF_NOTE_NV_TKINFO"
	.tkinfo
        /*0018*/ 	.word	0x00000002
        /*0030*/ 	.string	""
        /*0030*/ 	.string	"ptxas"
        /*0030*/ 	.string	"Cuda compilation tools, release 13.0, V13.0.88"
        /*0030*/ 	.string	"Build cuda_13.0.r13.0/compiler.36424714_0"
        /*0030*/ 	.string	"-arch sm_100 -m 64 "



//--------------------- .note.nv.cuinfo           --------------------------
	.section	.note.nv.cuinfo,"",@"SHT_NOTE"
	.sectionflags	@"SHF_NOTE_NV_CUINFO"
        /*0018*/ 	.short	0x0002
        /*001a*/ 	.short	0x0064
        /*001c*/ 	.short	0x0082
	.zero		2


//--------------------- .nv.info                  --------------------------
	.section	.nv.info,"",@"SHT_CUDA_INFO"
	.align	4


	//----- nvinfo : EIATTR_REGCOUNT
	.align		4
        /*0000*/ 	.byte	0x04, 0x2f
        /*0002*/ 	.short	(.L_2 - .L_1)
	.align		4
.L_1:
        /*0004*/ 	.word	index@(_Z10cuda_hellov)
        /*0008*/ 	.word	0x00000018


	//----- nvinfo : EIATTR_FRAME_SIZE
	.align		4
.L_2:
        /*000c*/ 	.byte	0x04, 0x11
        /*000e*/ 	.short	(.L_4 - .L_3)
	.align		4
.L_3:
        /*0010*/ 	.word	index@(_Z10cuda_hellov)
        /*0014*/ 	.word	0x00000018


	//----- nvinfo : EIATTR_MIN_STACK_SIZE
	.align		4
.L_4:
        /*0018*/ 	.byte	0x04, 0x12
        /*001a*/ 	.short	(.L_6 - .L_5)
	.align		4
.L_5:
        /*001c*/ 	.word	index@(_Z10cuda_hellov)
        /*0020*/ 	.word	0x00000018
.L_6:


//--------------------- .nv.compat                --------------------------
	.section	.nv.compat,"",@"SHT_CUDA_COMPAT_INFO"
	.align	4
        /*0000*/ 	.byte	0x02, 0x09, 0x00, 0x00, 0x02, 0x02, 0x01, 0x00, 0x02, 0x05, 0x05, 0x00, 0x03, 0x07, 0x01, 0x01
        /*0010*/ 	.byte	0x02, 0x03, 0x00, 0x00, 0x02, 0x06, 0x01, 0x00, 0x04, 0x0b, 0x08, 0x00, 0x09, 0x00, 0x00, 0x00
        /*0020*/ 	.byte	0x00, 0x00, 0x00, 0x00


//--------------------- .nv.info._Z10cuda_hellov  --------------------------
	.section	.nv.info._Z10cuda_hellov,"",@"SHT_CUDA_INFO"
	.sectionflags	@""
	.align	4


	//----- nvinfo : EIATTR_CUDA_API_VERSION
	.align		4
        /*0000*/ 	.byte	0x04, 0x37
        /*0002*/ 	.short	(.L_8 - .L_7)
.L_7:
        /*0004*/ 	.word	0x00000082


	//----- nvinfo : EIATTR_SPARSE_MMA_MASK
	.align		4
.L_8:
        /*0008*/ 	.byte	0x03, 0x50
        /*000a*/ 	.short	0x0000


	//----- nvinfo : EIATTR_MAXREG_COUNT
	.align		4
        /*000c*/ 	.byte	0x03, 0x1b
        /*000e*/ 	.short	0x00ff


	//----- nvinfo : EIATTR_EXTERNS
	.align		4
        /*0010*/ 	.byte	0x04, 0x0f
        /*0012*/ 	.short	(.L_10 - .L_9)


	//   ....[0]....
	.align		4
.L_9:
        /*0014*/ 	.word	index@(vprintf)


	//----- nvinfo : EIATTR_MERCURY_ISA_VERSION
	.align		4
.L_10:
        /*0018*/ 	.byte	0x03, 0x5f
        /*001a*/ 	.short	0x0101


	//----- nvinfo : EIATTR_VRC_CTA_INIT_COUNT
	.align		4
        /*001c*/ 	.byte	0x02, 0x4a
	.zero		1
	.zero		1


	//----- nvinfo : EIATTR_SYSCALL_OFFSETS
	.align		4
        /*0020*/ 	.byte	0x04, 0x46
        /*0022*/ 	.short	(.L_12 - .L_11)


	//   ....[0]....
.L_11:
        /*0024*/ 	.word	0x00000150


	//----- nvinfo : EIATTR_EXIT_INSTR_OFFSETS
	.align		4
.L_12:
        /*0028*/ 	.byte	0x04, 0x1c
        /*002a*/ 	.short	(.L_14 - .L_13)


	//   ....[0]....
.L_13:
        /*002c*/ 	.word	0x00000160


	//----- nvinfo : EIATTR_SW_WAR
	.align		4
.L_14:
        /*0030*/ 	.byte	0x04, 0x36
        /*0032*/ 	.short	(.L_16 - .L_15)
.L_15:
        /*0034*/ 	.word	0x00000008
.L_16:


//--------------------- .nv.callgraph             --------------------------
	.section	.nv.callgraph,"",@"SHT_CUDA_CALLGRAPH"
	.align	4
	.sectionentsize	8
	.align		4
        /*0000*/ 	.word	0x00000000
	.align		4
        /*0004*/ 	.word	0xffffffff
	.align		4
        /*0008*/ 	.word	index@(_Z10cuda_hellov)
	.align		4
        /*000c*/ 	.word	index@(vprintf)
	.align		4
        /*0010*/ 	.word	0x00000000
	.align		4
        /*0014*/ 	.word	0xfffffffe
	.align		4
        /*0018*/ 	.word	0x00000000
	.align		4
        /*001c*/ 	.word	0xfffffffd
	.align		4
        /*0020*/ 	.word	0x00000000
	.align		4
        /*0024*/ 	.word	0xfffffffc


//--------------------- .nv.constant4             --------------------------
	.section	.nv.constant4,"a",@progbits
	.align	8
	.align		8
.nv.constant4:
        /*0000*/ 	.dword	vprintf
	.align		8
        /*0008*/ 	.dword	$str


//--------------------- .text._Z10cuda_hellov     --------------------------
	.section	.text._Z10cuda_hellov,"ax",@progbits
	.align	128
        .global         _Z10cuda_hellov
        .type           _Z10cuda_hellov,@function
        .size           _Z10cuda_hellov,(.L_x_2 - _Z10cuda_hellov)
        .other          _Z10cuda_hellov,@"STO_CUDA_ENTRY STV_DEFAULT"
_Z10cuda_hellov:
.text._Z10cuda_hellov:
[----:B------:R-:W0:Y:S01]  /*0000*/  LDC R1, c[0x0][0x37c] ;  /* 0x0000df00ff017b82 */ /* 0x000e220000000800 */
[----:B------:R-:W1:Y:S01]  /*0010*/  S2R R11, SR_TID.X ;  /* 0x00000000000b7919 */ /* 0x000e620000002100 */
[----:B------:R-:W2:Y:S06]  /*0020*/  LDCU UR5, c[0x0][0x2fc] ;  /* 0x00005f80ff0577ac */ /* 0x000eac0008000800 */
[----:B------:R-:W3:Y:S01]  /*0030*/  LDC R3, c[0x0][0x360] ;  /* 0x0000d800ff037b82 */ /* 0x000ee20000000800 */
[----:B------:R-:W-:Y:S01]  /*0040*/  MOV R8, 0x0 ;  /* 0x0000000000087802 */ /* 0x000fe20000000f00 */
[----:B------:R-:W4:Y:S01]  /*0050*/  S2R R10, SR_CTAID.X ;  /* 0x00000000000a7919 */ /* 0x000f220000002500 */
[----:B0-----:R-:W-:Y:S01]  /*0060*/  VIADD R1, R1, 0xffffffe8 ;  /* 0xffffffe801017836 */ /* 0x001fe20000000000 */
[----:B------:R-:W0:Y:S04]  /*0070*/  LDCU UR4, c[0x0][0x2f8] ;  /* 0x00005f00ff0477ac */ /* 0x000e280008000800 */
[----:B------:R-:W5:Y:S01]  /*0080*/  LDC.64 R8, c[0x4][R8] ;  /* 0x0100000008087b82 */ /* 0x000f620000000a00 */
[----:B------:R-:W2:Y:S01]  /*0090*/  LDCU.64 UR6, c[0x4][0x8] ;  /* 0x01000100ff0677ac */ /* 0x000ea20008000a00 */
[----:B0-----:R-:W-:-:S02]  /*00a0*/  IADD3 R6, P0, PT, R1, UR4, RZ ;  /* 0x0000000401067c10 */ /* 0x001fc4000ff1e0ff */
[----:B---3--:R-:W-:Y:S01]  /*00b0*/  SHF.L.U32 R0, R3, 0x1, RZ ;  /* 0x0000000103007819 */ /* 0x008fe200000006ff */
[----:B--2---:R-:W-:Y:S01]  /*00c0*/  IMAD.U32 R4, RZ, RZ, UR6 ;  /* 0x00000006ff047e24 */ /* 0x004fe2000f8e00ff */
[----:B------:R-:W-:-:S03]  /*00d0*/  MOV R5, UR7 ;  /* 0x0000000700057c02 */ /* 0x000fc60008000f00 */
[----:B------:R0:W-:Y:S01]  /*00e0*/  STL [R1+0x10], R0 ;  /* 0x0000100001007387 */ /* 0x0001e20000100800 */
[----:B-1----:R-:W-:Y:S02]  /*00f0*/  VIADD R2, R11, 0x1 ;  /* 0x000000010b027836 */ /* 0x002fe40000000000 */
[----:B------:R-:W-:Y:S02]  /*0100*/  IMAD.X R7, RZ, RZ, UR5, P0 ;  /* 0x00000005ff077e24 */ /* 0x000fe400080e06ff */
[----:B----4-:R-:W-:Y:S01]  /*0110*/  IMAD R11, R3, R10, R11 ;  /* 0x0000000a030b7224 */ /* 0x010fe200078e020b */
[----:B------:R0:W-:Y:S04]  /*0120*/  STL.64 [R1], R2 ;  /* 0x0000000201007387 */ /* 0x0001e80000100a00 */
[----:B------:R0:W-:Y:S02]  /*0130*/  STL.64 [R1+0x8], R10 ;  /* 0x0000080a01007387 */ /* 0x0001e40000100a00 */
[----:B------:R-:W-:-:S07]  /*0140*/  LEPC R20, `(.L_x_0) ;  /* 0x000000001014794e */ /* 0x000fce0000000000 */
[----:B0----5:R-:W-:Y:S05]  /*0150*/  CALL.ABS.NOINC R8 ;  /* 0x0000000008007343 */ /* 0x021fea0003c00000 */
.L_x_0:
[----:B------:R-:W-:Y:S05]  /*0160*/  EXIT ;  /* 0x000000000000794d */ /* 0x000fea0003800000 */
.L_x_1:
[----:B------:R-:W-:-:S00]  /*0170*/  BRA `(.L_x_1) ;  /* 0xfffffffc00fc7947 */ /* 0x000fc0000383ffff */
[----:B------:R-:W-:-:S00]  /*0180*/  NOP ;  /* 0x0000000000007918 */ /* 0x000fc00000000000 */
[----:B------:R-:W-:-:S00]  /*0190*/  NOP ;  /* 0x0000000000007918 */ /* 0x000fc00000000000 */
[----:B------:R-:W-:-:S00]  /*01a0*/  NOP ;  /* 0x0000000000007918 */ /* 0x000fc00000000000 */
[----:B------:R-:W-:-:S00]  /*01b0*/  NOP ;  /* 0x0000000000007918 */ /* 0x000fc00000000000 */
[----:B------:R-:W-:-:S00]  /*01c0*/  NOP ;  /* 0x0000000000007918 */ /* 0x000fc00000000000 */
[----:B------:R-:W-:-:S00]  /*01d0*/  NOP ;  /* 0x0000000000007918 */ /* 0x000fc00000000000 */
[----:B------:R-:W-:-:S00]  /*01e0*/  NOP ;  /* 0x0000000000007918 */ /* 0x000fc00000000000 */
[----:B------:R-:W-:-:S00]  /*01f0*/  NOP ;  /* 0x0000000000007918 */ /* 0x000fc00000000000 */
.L_x_2:


//--------------------- .nv.global.init           --------------------------
	.section	.nv.global.init,"aw",@progbits
.nv.global.init:
	.type		$str,@object
	.size		$str,(.L_0 - $str)
$str:
        /*0000*/ 	.byte	0x48, 0x65, 0x6c, 0x6c, 0x6f, 0x20, 0x66, 0x72, 0x6f, 0x6d, 0x20, 0x54, 0x68, 0x72, 0x65, 0x61
        /*0010*/ 	.byte	0x64, 0x20, 0x25, 0x64, 0x20, 0x6f, 0x75, 0x74, 0x20, 0x6f, 0x66, 0x20, 0x25, 0x64, 0x20, 0x69
        /*0020*/ 	.byte	0x6e, 0x20, 0x62, 0x6c, 0x6f, 0x63, 0x6b, 0x20, 0x25, 0x64, 0x2e, 0x0a, 0x20, 0x20, 0x54, 0x68
        /*0030*/ 	.byte	0x65, 0x20, 0x54, 0x68, 0x72, 0x65, 0x61, 0x64, 0x49, 0x44, 0x20, 0x69, 0x73, 0x20, 0x25, 0x64
        /*0040*/ 	.byte	0x20, 0x6f, 0x66, 0x20, 0x25, 0x64, 0x2e, 0x20, 0x0a, 0x00
.L_0:


//--------------------- .nv.shared.reserved.0     --------------------------
	.section	.nv.shared.reserved.0,"aw",@nobits
	.weak		__nv_reservedSMEM_offset_0_alias
	.size		__nv_reservedSMEM_offset_0_alias, 0, 64
	.other		__nv_reservedSMEM_offset_0_alias,@"STO_CUDA_RESERVED_SHARED STV_DEFAULT"
__nv_reservedSMEM_offset_0_alias:
	.zero		0
	.zero		64


//--------------------- .nv.constant0._Z10cuda_hellov --------------------------
	.section	.nv.constant0._Z10cuda_hellov,"a",@progbits
	.sectionflags	@""
	.align	4
.nv.constant0._Z10cuda_hellov:
	.zero		896


//--------------------- SYMBOLS --------------------------

	.type		.nv.reservedSmem.offset0,@object
	.size		.nv.reservedSmem.offset0,0x4
	.type		vprintf,@function
